	.headerflags	@"EF_CUDA_TEXMODE_UNIFIED EF_CUDA_64BIT_ADDRESS EF_CUDA_SM89 EF_CUDA_VIRTUAL_SM(EF_CUDA_SM89)"
	.elftype	@"ET_EXEC"


//--------------------- .nv.info                  --------------------------
	.section	.nv.info,"",@"SHT_CUDA_INFO"
	.align	4


	//----- nvinfo : EIATTR_REGCOUNT
	.align		4
        /*0000*/ 	.byte	0x04, 0x2f
        /*0002*/ 	.short	(.L_1 - .L_0)
	.align		4
.L_0:
        /*0004*/ 	.word	index@(triton__0d1d2d3d4d5de)
        /*0008*/ 	.word	0x00000030


	//----- nvinfo : EIATTR_MAX_STACK_SIZE
	.align		4
.L_1:
        /*000c*/ 	.byte	0x04, 0x23
        /*000e*/ 	.short	(.L_3 - .L_2)
	.align		4
.L_2:
        /*0010*/ 	.word	index@(triton__0d1d2d3d4d5de)
        /*0014*/ 	.word	0x00000000


	//----- nvinfo : EIATTR_MIN_STACK_SIZE
	.align		4
.L_3:
        /*0018*/ 	.byte	0x04, 0x12
        /*001a*/ 	.short	(.L_5 - .L_4)
	.align		4
.L_4:
        /*001c*/ 	.word	index@(triton__0d1d2d3d4d5de)
        /*0020*/ 	.word	0x00000000


	//----- nvinfo : EIATTR_FRAME_SIZE
	.align		4
.L_5:
        /*0024*/ 	.byte	0x04, 0x11
        /*0026*/ 	.short	(.L_7 - .L_6)
	.align		4
.L_6:
        /*0028*/ 	.word	index@(triton__0d1d2d3d4d5de)
        /*002c*/ 	.word	0x00000000
.L_7:


//--------------------- .nv.info.triton__0d1d2d3d4d5de --------------------------
	.section	.nv.info.triton__0d1d2d3d4d5de,"",@"SHT_CUDA_INFO"
	.align	4


	//----- nvinfo : EIATTR_CUDA_API_VERSION
	.align		4
        /*0000*/ 	.byte	0x04, 0x37
        /*0002*/ 	.short	(.L_9 - .L_8)
.L_8:
        /*0004*/ 	.word	0x0000007b


	//----- nvinfo : EIATTR_PARAM_CBANK
	.align		4
.L_9:
        /*0008*/ 	.byte	0x04, 0x0a
        /*000a*/ 	.short	(.L_11 - .L_10)
	.align		4
.L_10:
        /*000c*/ 	.word	index@(.nv.constant0.triton__0d1d2d3d4d5de)
        /*0010*/ 	.short	0x0160
        /*0012*/ 	.short	0x002c


	//----- nvinfo : EIATTR_CBANK_PARAM_SIZE
	.align		4
.L_11:
        /*0014*/ 	.byte	0x03, 0x19
        /*0016*/ 	.short	0x002c


	//----- nvinfo : EIATTR_KPARAM_INFO
	.align		4
        /*0018*/ 	.byte	0x04, 0x17
        /*001a*/ 	.short	(.L_13 - .L_12)
.L_12:
        /*001c*/ 	.word	0x00000000
        /*0020*/ 	.short	0x0005
        /*0022*/ 	.short	0x0028
        /*0024*/ 	.byte	0x00, 0xf0, 0x11, 0x00


	//----- nvinfo : EIATTR_KPARAM_INFO
	.align		4
.L_13:
        /*0028*/ 	.byte	0x04, 0x17
        /*002a*/ 	.short	(.L_15 - .L_14)
.L_14:
        /*002c*/ 	.word	0x00000000
        /*0030*/ 	.short	0x0004
        /*0032*/ 	.short	0x0020
        /*0034*/ 	.byte	0x00, 0xf0, 0x21, 0x00


	//----- nvinfo : EIATTR_KPARAM_INFO
	.align		4
.L_15:
        /*0038*/ 	.byte	0x04, 0x17
        /*003a*/ 	.short	(.L_17 - .L_16)
.L_16:
        /*003c*/ 	.word	0x00000000
        /*0040*/ 	.short	0x0003
        /*0042*/ 	.short	0x0018
        /*0044*/ 	.byte	0x00, 0xf0, 0x21, 0x00


	//----- nvinfo : EIATTR_KPARAM_INFO
	.align		4
.L_17:
        /*0048*/ 	.byte	0x04, 0x17
        /*004a*/ 	.short	(.L_19 - .L_18)
.L_18:
        /*004c*/ 	.word	0x00000000
        /*0050*/ 	.short	0x0002
        /*0052*/ 	.short	0x0010
        /*0054*/ 	.byte	0x00, 0xf0, 0x21, 0x00


	//----- nvinfo : EIATTR_KPARAM_INFO
	.align		4
.L_19:
        /*0058*/ 	.byte	0x04, 0x17
        /*005a*/ 	.short	(.L_21 - .L_20)
.L_20:
        /*005c*/ 	.word	0x00000000
        /*0060*/ 	.short	0x0001
        /*0062*/ 	.short	0x0008
        /*0064*/ 	.byte	0x00, 0xf0, 0x21, 0x00


	//----- nvinfo : EIATTR_KPARAM_INFO
	.align		4
.L_21:
        /*0068*/ 	.byte	0x04, 0x17
        /*006a*/ 	.short	(.L_23 - .L_22)
.L_22:
        /*006c*/ 	.word	0x00000000
        /*0070*/ 	.short	0x0000
        /*0072*/ 	.short	0x0000
        /*0074*/ 	.byte	0x00, 0xf0, 0x21, 0x00


	//----- nvinfo : EIATTR_MAXREG_COUNT
	.align		4
.L_23:
        /*0078*/ 	.byte	0x03, 0x1b
        /*007a*/ 	.short	0x00ff


	//----- nvinfo : EIATTR_EXIT_INSTR_OFFSETS
	.align		4
        /*007c*/ 	.byte	0x04, 0x1c
        /*007e*/ 	.short	(.L_25 - .L_24)


	//   ....[0]....
.L_24:
        /*0080*/ 	.word	0x00001bf0


	//----- nvinfo : EIATTR_MAX_THREADS
	.align		4
.L_25:
        /*0084*/ 	.byte	0x04, 0x05
        /*0086*/ 	.short	(.L_27 - .L_26)
.L_26:
        /*0088*/ 	.word	0x00000080
        /*008c*/ 	.word	0x00000001
        /*0090*/ 	.word	0x00000001
.L_27:


//--------------------- .nv.rel.action            --------------------------
	.section	.nv.rel.action,"",@"SHT_CUDA_RELOCINFO"
	.align	8
	.sectionentsize	8
        /*0000*/ 	.byte	0x73, 0x00, 0x00, 0x00, 0x00, 0x00, 0x00, 0x00, 0x00, 0x00, 0x00, 0x11, 0x25, 0x00, 0x05, 0x36


//--------------------- .nv.constant0.triton__0d1d2d3d4d5de --------------------------
	.section	.nv.constant0.triton__0d1d2d3d4d5de,"a",@progbits
	.align	4
.nv.constant0.triton__0d1d2d3d4d5de:
	.zero		396


//--------------------- .text.triton__0d1d2d3d4d5de --------------------------
	.section	.text.triton__0d1d2d3d4d5de,"ax",@progbits
	.sectioninfo	@"SHI_REGISTERS=48"
	.align	128
        .global         triton__0d1d2d3d4d5de
        .type           triton__0d1d2d3d4d5de,@function
        .size           triton__0d1d2d3d4d5de,(.L_x_1 - triton__0d1d2d3d4d5de)
        .other          triton__0d1d2d3d4d5de,@"STO_CUDA_ENTRY STV_DEFAULT"
triton__0d1d2d3d4d5de:
.text.triton__0d1d2d3d4d5de:
[----:B------:R-:W-:-:S02]  /*0000*/  IMAD.MOV.U32 R1, RZ, RZ, c[0x0][0x28] ;  /* 0x00000a00ff017624 */ /* 0x000fc400078e00ff */
[----:B------:R-:W0:Y:S01]  /*0010*/  S2R R0, SR_TID.X ;  /* 0x0000000000007919 */ /* 0x000e220000002100 */
[----:B------:R-:W-:Y:S01]  /*0020*/  PRMT R41, RZ, 0x7610, R41 ;  /* 0x00007610ff297816 */ /* 0x000fe20000000029 */
[----:B------:R-:W-:Y:S01]  /*0030*/  ULDC.64 UR4, c[0x0][0x118] ;  /* 0x0000460000047ab9 */ /* 0x000fe20000000a00 */
[----:B------:R-:W-:Y:S01]  /*0040*/  PRMT R40, RZ, 0x7610, R40 ;  /* 0x00007610ff287816 */ /* 0x000fe20000000028 */
[----:B------:R-:W1:Y:S01]  /*0050*/  S2R R3, SR_CTAID.X ;  /* 0x0000000000037919 */ /* 0x000e620000002500 */
[----:B------:R-:W-:Y:S02]  /*0060*/  PRMT R16, RZ, 0x7610, R16 ;  /* 0x00007610ff107816 */ /* 0x000fe40000000010 */
[----:B------:R-:W-:Y:S01]  /*0070*/  PRMT R39, RZ, 0x7610, R39 ;  /* 0x00007610ff277816 */ /* 0x000fe20000000027 */
[----:B0-----:R-:W-:Y:S01]  /*0080*/  IMAD.SHL.U32 R0, R0, 0x8, RZ ;  /* 0x0000000800007824 */ /* 0x001fe200078e00ff */
[----:B-1----:R-:W-:-:S04]  /*0090*/  SHF.R.S32.HI R13, RZ, 0x15, R3 ;  /* 0x00000015ff0d7819 */ /* 0x002fc80000011403 */
[----:B------:R-:W-:Y:S02]  /*00a0*/  LOP3.LUT R0, R0, 0x3f8, RZ, 0xc0, !PT ;  /* 0x000003f800007812 */ /* 0x000fe400078ec0ff */
[----:B------:R-:W-:-:S03]  /*00b0*/  SGXT R13, R13, 0x1 ;  /* 0x000000010d0d781a */ /* 0x000fc60000000200 */
[----:B------:R-:W-:-:S05]  /*00c0*/  IMAD R2, R3, 0x400, R0 ;  /* 0x0000040003027824 */ /* 0x000fca00078e0200 */
[-C--:B------:R-:W-:Y:S02]  /*00d0*/  LEA.HI R0, R13, R2.reuse, RZ, 0x8 ;  /* 0x000000020d007211 */ /* 0x080fe400078f40ff */
[----:B------:R-:W-:Y:S02]  /*00e0*/  SHF.R.S32.HI R45, RZ, 0x1f, R2 ;  /* 0x0000001fff2d7819 */ /* 0x000fe40000011402 */
[--C-:B------:R-:W-:Y:S02]  /*00f0*/  SHF.R.S32.HI R3, RZ, 0x8, R0.reuse ;  /* 0x00000008ff037819 */ /* 0x100fe40000011400 */
[----:B------:R-:W-:Y:S02]  /*0100*/  SHF.R.S32.HI R4, RZ, 0x1f, R0 ;  /* 0x0000001fff047819 */ /* 0x000fe40000011400 */
[----:B------:R-:W-:Y:S02]  /*0110*/  LEA.HI R45, R45, R2, RZ, 0x12 ;  /* 0x000000022d2d7211 */ /* 0x000fe400078f90ff */
[----:B------:R-:W-:-:S02]  /*0120*/  LEA.HI R4, R4, R3, RZ, 0xa ;  /* 0x0000000304047211 */ /* 0x000fc400078f50ff */
[----:B------:R-:W-:Y:S02]  /*0130*/  SHF.R.S32.HI R7, RZ, 0x12, R45 ;  /* 0x00000012ff077819 */ /* 0x000fe4000001142d */
[----:B------:R-:W-:Y:S02]  /*0140*/  LOP3.LUT R4, R4, 0xffc00, RZ, 0xc0, !PT ;  /* 0x000ffc0004047812 */ /* 0x000fe400078ec0ff */
[----:B------:R-:W-:Y:S02]  /*0150*/  LOP3.LUT R6, R7, 0xffff, RZ, 0xc0, !PT ;  /* 0x0000ffff07067812 */ /* 0x000fe400078ec0ff */
[----:B------:R-:W-:Y:S01]  /*0160*/  LEA.HI R5, R13, R2, RZ, 0x13 ;  /* 0x000000020d057211 */ /* 0x000fe200078f98ff */
[----:B------:R-:W-:Y:S01]  /*0170*/  IMAD.IADD R4, R3, 0x1, -R4 ;  /* 0x0000000103047824 */ /* 0x000fe200078e0a04 */
[----:B------:R-:W-:Y:S02]  /*0180*/  LEA.HI R3, R6, R7, RZ, 0x11 ;  /* 0x0000000706037211 */ /* 0x000fe400078f88ff */
[----:B------:R-:W-:-:S02]  /*0190*/  SHF.R.S32.HI R5, RZ, 0x13, R5 ;  /* 0x00000013ff057819 */ /* 0x000fc40000011405 */
[----:B------:R-:W-:Y:S02]  /*01a0*/  LOP3.LUT R3, R3, 0xfffe, RZ, 0xc0, !PT ;  /* 0x0000fffe03037812 */ /* 0x000fe400078ec0ff */
[----:B------:R-:W-:Y:S01]  /*01b0*/  LOP3.LUT R15, R0, 0xffffff00, RZ, 0xc0, !PT ;  /* 0xffffff00000f7812 */ /* 0x000fe200078ec0ff */
[----:B------:R-:W-:Y:S01]  /*01c0*/  IMAD R4, R4, 0x4, R5 ;  /* 0x0000000404047824 */ /* 0x000fe200078e0205 */
[----:B------:R-:W-:Y:S01]  /*01d0*/  IADD3 R18, R2, 0x1, RZ ;  /* 0x0000000102127810 */ /* 0x000fe20007ffe0ff */
[----:B------:R-:W-:Y:S02]  /*01e0*/  IMAD.MOV R3, RZ, RZ, -R3 ;  /* 0x000000ffff037224 */ /* 0x000fe400078e0a03 */
[----:B------:R-:W-:Y:S02]  /*01f0*/  IMAD.SHL.U32 R0, R4, 0x400, RZ ;  /* 0x0000040004007824 */ /* 0x000fe400078e00ff */
[----:B------:R-:W-:Y:S01]  /*0200*/  IMAD.IADD R15, R2, 0x1, -R15 ;  /* 0x00000001020f7824 */ /* 0x000fe200078e0a0f */
[----:B------:R-:W-:-:S02]  /*0210*/  PRMT R3, R3, 0x7710, RZ ;  /* 0x0000771003037816 */ /* 0x000fc400000000ff */
[----:B------:R-:W-:Y:S02]  /*0220*/  SHF.R.S32.HI R10, RZ, 0x1f, R0 ;  /* 0x0000001fff0a7819 */ /* 0x000fe40000011400 */
[----:B------:R-:W-:Y:S01]  /*0230*/  IADD3 R4, P0, R15, R0, RZ ;  /* 0x000000000f047210 */ /* 0x000fe20007f1e0ff */
[----:B------:R-:W-:Y:S01]  /*0240*/  IMAD.IADD R3, R7, 0x1, R3 ;  /* 0x0000000107037824 */ /* 0x000fe200078e0203 */
[C---:B------:R-:W-:Y:S02]  /*0250*/  ISETP.GT.AND P6, PT, R15.reuse, 0x7f, PT ;  /* 0x0000007f0f00780c */ /* 0x040fe40003fc4270 */
[----:B------:R-:W-:Y:S02]  /*0260*/  LEA.HI.X.SX32 R5, R15, R10, 0x1, P0 ;  /* 0x0000000a0f057211 */ /* 0x000fe400000f0eff */
[----:B------:R-:W-:Y:S02]  /*0270*/  LEA R24, P0, R4, c[0x0][0x160], 0x1 ;  /* 0x0000580004187a11 */ /* 0x000fe400078008ff */
[----:B------:R-:W-:-:S02]  /*0280*/  PRMT R21, R3, 0x9910, RZ ;  /* 0x0000991003157816 */ /* 0x000fc400000000ff */
[----:B------:R-:W-:Y:S02]  /*0290*/  LEA.HI R3, R13, R18, RZ, 0x8 ;  /* 0x000000120d037211 */ /* 0x000fe400078f40ff */
[----:B------:R-:W-:Y:S01]  /*02a0*/  LEA.HI.X R25, R4, c[0x0][0x164], R5, 0x1, P0 ;  /* 0x0000590004197a11 */ /* 0x000fe200000f0c05 */
[----:B------:R-:W-:Y:S01]  /*02b0*/  IMAD.SHL.U32 R21, R21, 0x100, RZ ;  /* 0x0000010015157824 */ /* 0x000fe200078e00ff */
[----:B------:R-:W-:Y:S02]  /*02c0*/  ISETP.GE.AND P0, PT, R15, 0x80, PT ;  /* 0x000000800f00780c */ /* 0x000fe40003f06270 */
[----:B------:R-:W-:Y:S01]  /*02d0*/  LOP3.LUT R3, R3, 0xffffff00, RZ, 0xc0, !PT ;  /* 0xffffff0003037812 */ /* 0x000fe200078ec0ff */
[----:B------:R0:W2:Y:S01]  /*02e0*/  @P6 LDG.E.U16 R40, [R24.64+0x300] ;  /* 0x0003000418286981 */ /* 0x0000a2000c1e1500 */
[----:B------:R-:W-:-:S04]  /*02f0*/  IMAD.WIDE R4, R21, 0x2, R24 ;  /* 0x0000000215047825 */ /* 0x000fc800078e0218 */
[----:B------:R-:W-:Y:S01]  /*0300*/  IMAD.IADD R19, R18, 0x1, -R3 ;  /* 0x0000000112137824 */ /* 0x000fe200078e0a03 */
[----:B------:R-:W-:Y:S01]  /*0310*/  IADD3 R26, R2, 0x2, RZ ;  /* 0x00000002021a7810 */ /* 0x000fe20007ffe0ff */
[----:B------:R1:W3:Y:S03]  /*0320*/  @P6 LDG.E.U16 R39, [R4.64+-0x100] ;  /* 0xffff000404276981 */ /* 0x0002e6000c1e1500 */
[C---:B------:R-:W-:Y:S01]  /*0330*/  IADD3 R3, P1, R19.reuse, R0, RZ ;  /* 0x0000000013037210 */ /* 0x040fe20007f3e0ff */
[----:B------:R0:W4:Y:S01]  /*0340*/  @!P0 LDG.E.U16 R41, [R24.64+0x500] ;  /* 0x0005000418298981 */ /* 0x000122000c1e1500 */
[C---:B------:R-:W-:Y:S02]  /*0350*/  ISETP.GE.AND P4, PT, R19.reuse, 0x80, PT ;  /* 0x000000801300780c */ /* 0x040fe40003f86270 */
[----:B------:R-:W-:Y:S01]  /*0360*/  LEA.HI.X.SX32 R6, R19, R10, 0x1, P1 ;  /* 0x0000000a13067211 */ /* 0x000fe200008f0eff */
[----:B------:R1:W5:Y:S01]  /*0370*/  @!P0 LDG.E.U16 R16, [R4.64+0x100] ;  /* 0x0001000404108981 */ /* 0x000362000c1e1500 */
[----:B------:R-:W-:-:S02]  /*0380*/  LEA R30, P1, R3, c[0x0][0x160], 0x1 ;  /* 0x00005800031e7a11 */ /* 0x000fc400078208ff */
[----:B------:R-:W-:Y:S02]  /*0390*/  PRMT R37, RZ, 0x7610, R37 ;  /* 0x00007610ff257816 */ /* 0x000fe40000000025 */
[----:B------:R-:W-:Y:S02]  /*03a0*/  LEA.HI.X R31, R3, c[0x0][0x164], R6, 0x1, P1 ;  /* 0x00005900031f7a11 */ /* 0x000fe400008f0c06 */
[----:B------:R-:W-:Y:S02]  /*03b0*/  ISETP.GT.AND P5, PT, R19, 0x7f, PT ;  /* 0x0000007f1300780c */ /* 0x000fe40003fa4270 */
[----:B------:R-:W-:Y:S01]  /*03c0*/  LEA.HI R3, R13, R26, RZ, 0x8 ;  /* 0x0000001a0d037211 */ /* 0x000fe200078f40ff */
[----:B------:R0:W5:Y:S01]  /*03d0*/  @!P4 LDG.E.U16 R37, [R30.64+0x500] ;  /* 0x000500041e25c981 */ /* 0x000162000c1e1500 */
[----:B------:R-:W-:Y:S01]  /*03e0*/  PRMT R36, RZ, 0x7610, R36 ;  /* 0x00007610ff247816 */ /* 0x000fe20000000024 */
[----:B------:R-:W-:Y:S01]  /*03f0*/  IMAD.WIDE R6, R21, 0x2, R30 ;  /* 0x0000000215067825 */ /* 0x000fe200078e021e */
[----:B------:R-:W-:-:S02]  /*0400*/  LOP3.LUT R3, R3, 0xffffff00, RZ, 0xc0, !PT ;  /* 0xffffff0003037812 */ /* 0x000fc400078ec0ff */
[----:B------:R-:W-:Y:S02]  /*0410*/  PRMT R27, RZ, 0x7610, R27 ;  /* 0x00007610ff1b7816 */ /* 0x000fe4000000001b */
[----:B------:R-:W-:Y:S01]  /*0420*/  PRMT R28, RZ, 0x7610, R28 ;  /* 0x00007610ff1c7816 */ /* 0x000fe2000000001c */
[----:B------:R0:W5:Y:S01]  /*0430*/  @!P4 LDG.E.U16 R36, [R6.64+0x100] ;  /* 0x000100040624c981 */ /* 0x000162000c1e1500 */
[----:B-1----:R-:W-:-:S03]  /*0440*/  IMAD.IADD R5, R26, 0x1, -R3 ;  /* 0x000000011a057824 */ /* 0x002fc600078e0a03 */
[----:B------:R1:W5:Y:S02]  /*0450*/  @P5 LDG.E.U16 R27, [R30.64+0x300] ;  /* 0x000300041e1b5981 */ /* 0x000364000c1e1500 */
[C---:B------:R-:W-:Y:S02]  /*0460*/  IADD3 R3, P1, R5.reuse, R0, RZ ;  /* 0x0000000005037210 */ /* 0x040fe40007f3e0ff */
[----:B------:R0:W5:Y:S01]  /*0470*/  @P5 LDG.E.U16 R28, [R6.64+-0x100] ;  /* 0xffff0004061c5981 */ /* 0x000162000c1e1500 */
[C---:B------:R-:W-:Y:S02]  /*0480*/  ISETP.GE.AND P3, PT, R5.reuse, 0x80, PT ;  /* 0x000000800500780c */ /* 0x040fe40003f66270 */
[C---:B------:R-:W-:Y:S02]  /*0490*/  ISETP.GT.AND P2, PT, R5.reuse, 0x7f, PT ;  /* 0x0000007f0500780c */ /* 0x040fe40003f44270 */
[----:B------:R-:W-:Y:S02]  /*04a0*/  LEA.HI.X.SX32 R4, R5, R10, 0x1, P1 ;  /* 0x0000000a05047211 */ /* 0x000fe400008f0eff */
[----:B------:R-:W-:-:S02]  /*04b0*/  LEA R22, P1, R3, c[0x0][0x160], 0x1 ;  /* 0x0000580003167a11 */ /* 0x000fc400078208ff */
[----:B------:R-:W-:Y:S02]  /*04c0*/  PRMT R38, RZ, 0x7610, R38 ;  /* 0x00007610ff267816 */ /* 0x000fe40000000026 */
[----:B------:R-:W-:Y:S02]  /*04d0*/  PRMT R29, RZ, 0x7610, R29 ;  /* 0x00007610ff1d7816 */ /* 0x000fe4000000001d */
[----:B------:R-:W-:-:S05]  /*04e0*/  LEA.HI.X R23, R3, c[0x0][0x164], R4, 0x1, P1 ;  /* 0x0000590003177a11 */ /* 0x000fca00008f0c04 */
[----:B------:R1:W5:Y:S04]  /*04f0*/  @!P3 LDG.E.U16 R38, [R22.64+0x500] ;  /* 0x000500041626b981 */ /* 0x000368000c1e1500 */
[----:B------:R1:W5:Y:S01]  /*0500*/  @P2 LDG.E.U16 R29, [R22.64+0x300] ;  /* 0x00030004161d2981 */ /* 0x000362000c1e1500 */
[C---:B------:R-:W-:Y:S02]  /*0510*/  LEA.HI R4, R13.reuse, R26, RZ, 0x12 ;  /* 0x0000001a0d047211 */ /* 0x040fe400078f90ff */
[----:B0-----:R-:W-:Y:S02]  /*0520*/  IADD3 R6, R2, 0x3, RZ ;  /* 0x0000000302067810 */ /* 0x001fe40007ffe0ff */
[----:B------:R-:W-:Y:S02]  /*0530*/  LOP3.LUT R7, R4, 0xfffc0000, RZ, 0xc0, !PT ;  /* 0xfffc000004077812 */ /* 0x000fe400078ec0ff */
[----:B------:R-:W-:-:S03]  /*0540*/  LEA.HI R3, R13, R18, RZ, 0x12 ;  /* 0x000000120d037211 */ /* 0x000fc600078f90ff */
[----:B------:R-:W-:Y:S01]  /*0550*/  IMAD.IADD R26, R26, 0x1, -R7 ;  /* 0x000000011a1a7824 */ /* 0x000fe200078e0a07 */
[-C--:B------:R-:W-:Y:S02]  /*0560*/  LEA.HI R7, R13, R6.reuse, RZ, 0x8 ;  /* 0x000000060d077211 */ /* 0x080fe400078f40ff */
[----:B------:R-:W-:Y:S02]  /*0570*/  LOP3.LUT R3, R3, 0xfffc0000, RZ, 0xc0, !PT ;  /* 0xfffc000003037812 */ /* 0x000fe400078ec0ff */
[----:B------:R-:W-:Y:S02]  /*0580*/  IADD3 R8, R2, 0x4, RZ ;  /* 0x0000000402087810 */ /* 0x000fe40007ffe0ff */
[----:B------:R-:W-:Y:S02]  /*0590*/  LEA.HI R9, R13, R6, RZ, 0x12 ;  /* 0x000000060d097211 */ /* 0x000fe400078f90ff */
[----:B------:R-:W-:Y:S01]  /*05a0*/  LOP3.LUT R7, R7, 0xffffff00, RZ, 0xc0, !PT ;  /* 0xffffff0007077812 */ /* 0x000fe200078ec0ff */
[----:B------:R-:W-:Y:S01]  /*05b0*/  IMAD.IADD R18, R18, 0x1, -R3 ;  /* 0x0000000112127824 */ /* 0x000fe200078e0a03 */
[----:B------:R-:W-:-:S02]  /*05c0*/  IADD3 R4, R2, 0x5, RZ ;  /* 0x0000000502047810 */ /* 0x000fc40007ffe0ff */
[CC--:B------:R-:W-:Y:S02]  /*05d0*/  LEA.HI R12, R13.reuse, R8.reuse, RZ, 0x12 ;  /* 0x000000080d0c7211 */ /* 0x0c0fe400078f90ff */
[----:B------:R-:W-:Y:S02]  /*05e0*/  LEA.HI R3, R13, R8, RZ, 0x8 ;  /* 0x000000080d037211 */ /* 0x000fe400078f40ff */
[----:B------:R-:W-:Y:S01]  /*05f0*/  LOP3.LUT R17, R9, 0xfffc0000, RZ, 0xc0, !PT ;  /* 0xfffc000009117812 */ /* 0x000fe200078ec0ff */
[----:B------:R-:W-:Y:S01]  /*0600*/  IMAD.IADD R9, R6, 0x1, -R7 ;  /* 0x0000000106097824 */ /* 0x000fe200078e0a07 */
[----:B------:R-:W-:Y:S02]  /*0610*/  LOP3.LUT R33, R12, 0xfffc0000, RZ, 0xc0, !PT ;  /* 0xfffc00000c217812 */ /* 0x000fe400078ec0ff */
[-C--:B------:R-:W-:Y:S02]  /*0620*/  LEA.HI R7, R13, R4.reuse, RZ, 0x8 ;  /* 0x000000040d077211 */ /* 0x080fe400078f40ff */
[----:B------:R-:W-:Y:S01]  /*0630*/  LOP3.LUT R11, R3, 0xffffff00, RZ, 0xc0, !PT ;  /* 0xffffff00030b7812 */ /* 0x000fe200078ec0ff */
[----:B------:R-:W-:Y:S01]  /*0640*/  IMAD.IADD R3, R6, 0x1, -R17 ;  /* 0x0000000106037824 */ /* 0x000fe200078e0a11 */
[----:B------:R-:W-:-:S02]  /*0650*/  LEA.HI R12, R13, R4, RZ, 0x12 ;  /* 0x000000040d0c7211 */ /* 0x000fc400078f90ff */
[C---:B------:R-:W-:Y:S02]  /*0660*/  IADD3 R6, R2.reuse, 0x6, RZ ;  /* 0x0000000602067810 */ /* 0x040fe40007ffe0ff */
[----:B------:R-:W-:Y:S02]  /*0670*/  LOP3.LUT R7, R7, 0xffffff00, RZ, 0xc0, !PT ;  /* 0xffffff0007077812 */ /* 0x000fe400078ec0ff */
[----:B------:R-:W-:Y:S02]  /*0680*/  IADD3 R20, R2, 0x7, RZ ;  /* 0x0000000702147810 */ /* 0x000fe40007ffe0ff */
[----:B------:R-:W-:Y:S02]  /*0690*/  LOP3.LUT R17, R12, 0xfffc0000, RZ, 0xc0, !PT ;  /* 0xfffc00000c117812 */ /* 0x000fe400078ec0ff */
[CC--:B------:R-:W-:Y:S01]  /*06a0*/  LEA.HI R12, R13.reuse, R6.reuse, RZ, 0x8 ;  /* 0x000000060d0c7211 */ /* 0x0c0fe200078f40ff */
[----:B------:R-:W-:Y:S01]  /*06b0*/  IMAD.IADD R7, R4, 0x1, -R7 ;  /* 0x0000000104077824 */ /* 0x000fe200078e0a07 */
[C---:B------:R-:W-:Y:S01]  /*06c0*/  LEA.HI R32, R13.reuse, R6, RZ, 0x12 ;  /* 0x000000060d207211 */ /* 0x040fe200078f90ff */
[----:B------:R-:W-:Y:S01]  /*06d0*/  IMAD.IADD R11, R8, 0x1, -R11 ;  /* 0x00000001080b7824 */ /* 0x000fe200078e0a0b */
[----:B------:R-:W-:Y:S01]  /*06e0*/  LEA.HI R14, R13, R20, RZ, 0x8 ;  /* 0x000000140d0e7211 */ /* 0x000fe200078f40ff */
[----:B------:R-:W-:Y:S01]  /*06f0*/  IMAD.IADD R4, R4, 0x1, -R17 ;  /* 0x0000000104047824 */ /* 0x000fe200078e0a11 */
[----:B------:R-:W-:Y:S01]  /*0700*/  LOP3.LUT R17, R12, 0xffffff00, RZ, 0xc0, !PT ;  /* 0xffffff000c117812 */ /* 0x000fe200078ec0ff */
[----:B------:R-:W-:Y:S01]  /*0710*/  IMAD.IADD R8, R8, 0x1, -R33 ;  /* 0x0000000108087824 */ /* 0x000fe200078e0a21 */
[----:B------:R-:W-:-:S02]  /*0720*/  LOP3.LUT R33, R32, 0xfffc0000, RZ, 0xc0, !PT ;  /* 0xfffc000020217812 */ /* 0x000fc400078ec0ff */
[----:B------:R-:W-:Y:S02]  /*0730*/  LEA.HI R32, R13, R20, RZ, 0x12 ;  /* 0x000000140d207211 */ /* 0x000fe400078f90ff */
[----:B------:R-:W-:Y:S01]  /*0740*/  LOP3.LUT R13, R14, 0xffffff00, RZ, 0xc0, !PT ;  /* 0xffffff000e0d7812 */ /* 0x000fe200078ec0ff */
[C---:B------:R-:W-:Y:S01]  /*0750*/  IMAD.IADD R17, R6.reuse, 0x1, -R17 ;  /* 0x0000000106117824 */ /* 0x040fe200078e0a11 */
[C---:B------:R-:W-:Y:S01]  /*0760*/  IADD3 R12, P1, R9.reuse, R0, RZ ;  /* 0x00000000090c7210 */ /* 0x040fe20007f3e0ff */
[----:B------:R1:W5:Y:S01]  /*0770*/  LDG.E.U16 R14, [R30.64+0x400] ;  /* 0x000400041e0e7981 */ /* 0x000362000c1e1500 */
[----:B------:R-:W-:Y:S01]  /*0780*/  IMAD.IADD R6, R6, 0x1, -R33 ;  /* 0x0000000106067824 */ /* 0x000fe200078e0a21 */
[----:B------:R-:W-:Y:S02]  /*0790*/  LOP3.LUT R33, R32, 0xfffc0000, RZ, 0xc0, !PT ;  /* 0xfffc000020217812 */ /* 0x000fe400078ec0ff */
[----:B------:R-:W-:Y:S02]  /*07a0*/  LEA.HI.X.SX32 R35, R9, R10, 0x1, P1 ;  /* 0x0000000a09237211 */ /* 0x000fe400008f0eff */
[----:B------:R-:W-:Y:S01]  /*07b0*/  LEA R32, P1, R12, c[0x0][0x160], 0x1 ;  /* 0x000058000c207a11 */ /* 0x000fe200078208ff */
[----:B------:R-:W-:-:S02]  /*07c0*/  IMAD.IADD R13, R20, 0x1, -R13 ;  /* 0x00000001140d7824 */ /* 0x000fc400078e0a0d */
[----:B------:R-:W-:Y:S01]  /*07d0*/  IMAD.IADD R20, R20, 0x1, -R33 ;  /* 0x0000000114147824 */ /* 0x000fe200078e0a21 */
[--C-:B------:R-:W-:Y:S02]  /*07e0*/  LEA.HI.X R33, R12, c[0x0][0x164], R35.reuse, 0x1, P1 ;  /* 0x000059000c217a11 */ /* 0x100fe400008f0c23 */
[----:B------:R0:W5:Y:S01]  /*07f0*/  LDG.E.U16 R12, [R24.64+0x400] ;  /* 0x00040004180c7981 */ /* 0x000162000c1e1500 */
[----:B------:R-:W-:Y:S02]  /*0800*/  PRMT R34, RZ, 0x7610, R34 ;  /* 0x00007610ff227816 */ /* 0x000fe40000000022 */
[----:B------:R-:W-:Y:S01]  /*0810*/  PRMT R35, RZ, 0x7610, R35 ;  /* 0x00007610ff237816 */ /* 0x000fe20000000023 */
[----:B0-----:R-:W-:Y:S01]  /*0820*/  IMAD.WIDE R24, R21, 0x2, R22 ;  /* 0x0000000215187825 */ /* 0x001fe200078e0216 */
[----:B------:R-:W-:-:S04]  /*0830*/  ISETP.GE.AND P1, PT, R9, 0x80, PT ;  /* 0x000000800900780c */ /* 0x000fc80003f26270 */
[----:B------:R0:W5:Y:S04]  /*0840*/  @!P3 LDG.E.U16 R34, [R24.64+0x100] ;  /* 0x000100041822b981 */ /* 0x000168000c1e1500 */
[----:B------:R0:W5:Y:S01]  /*0850*/  @P2 LDG.E.U16 R35, [R24.64+-0x100] ;  /* 0xffff000418232981 */ /* 0x000162000c1e1500 */
[----:B------:R-:W-:Y:S02]  /*0860*/  PRMT R44, RZ, 0x7610, R44 ;  /* 0x00007610ff2c7816 */ /* 0x000fe4000000002c */
[----:B--2---:R-:W-:-:S05]  /*0870*/  SEL R40, R40, RZ, P6 ;  /* 0x000000ff28287207 */ /* 0x004fca0003000000 */
[----:B-1----:R-:W-:Y:S01]  /*0880*/  IMAD.U32 R30, R40, 0x10000, RZ ;  /* 0x00010000281e7824 */ /* 0x002fe200078e00ff */
[----:B----4-:R-:W-:Y:S02]  /*0890*/  SEL R41, R41, RZ, !P0 ;  /* 0x000000ff29297207 */ /* 0x010fe40004000000 */
[----:B---3--:R-:W-:-:S03]  /*08a0*/  SEL R31, R39, RZ, P6 ;  /* 0x000000ff271f7207 */ /* 0x008fc60003000000 */
[----:B------:R-:W-:Y:S01]  /*08b0*/  IMAD.U32 R43, R41, 0x10000, RZ ;  /* 0x00010000292b7824 */ /* 0x000fe200078e00ff */
[----:B-----5:R-:W-:Y:S01]  /*08c0*/  SEL R42, R16, RZ, !P0 ;  /* 0x000000ff102a7207 */ /* 0x020fe20004000000 */
[----:B------:R-:W-:Y:S01]  /*08d0*/  IMAD.U32 R31, R31, 0x10000, RZ ;  /* 0x000100001f1f7824 */ /* 0x000fe200078e00ff */
[----:B------:R1:W2:Y:S01]  /*08e0*/  LDG.E.U16 R16, [R22.64+0x400] ;  /* 0x0004000416107981 */ /* 0x0002a2000c1e1500 */
[----:B------:R-:W-:Y:S01]  /*08f0*/  FADD R43, RZ, -R43 ;  /* 0x8000002bff2b7221 */ /* 0x000fe20000000000 */
[----:B------:R-:W-:Y:S01]  /*0900*/  @P0 FSEL R43, R30, RZ, P6 ;  /* 0x000000ff1e2b0208 */ /* 0x000fe20003000000 */
[----:B------:R-:W-:Y:S01]  /*0910*/  IMAD.U32 R42, R42, 0x10000, RZ ;  /* 0x000100002a2a7824 */ /* 0x000fe200078e00ff */
[----:B------:R-:W-:-:S03]  /*0920*/  SEL R30, R37, RZ, !P4 ;  /* 0x000000ff251e7207 */ /* 0x000fc60006000000 */
[----:B------:R-:W-:Y:S01]  /*0930*/  FADD R42, RZ, -R42 ;  /* 0x8000002aff2a7221 */ /* 0x000fe20000000000 */
[----:B------:R-:W-:Y:S01]  /*0940*/  @P0 FSEL R42, R31, RZ, P6 ;  /* 0x000000ff1f2a0208 */ /* 0x000fe20003000000 */
[----:B------:R-:W-:Y:S01]  /*0950*/  IMAD.U32 R30, R30, 0x10000, RZ ;  /* 0x000100001e1e7824 */ /* 0x000fe200078e00ff */
[----:B------:R-:W-:Y:S02]  /*0960*/  SEL R39, R36, RZ, !P4 ;  /* 0x000000ff24277207 */ /* 0x000fe40006000000 */
[----:B------:R-:W-:Y:S01]  /*0970*/  SEL R31, R27, RZ, P5 ;  /* 0x000000ff1b1f7207 */ /* 0x000fe20002800000 */
[----:B------:R-:W-:Y:S02]  /*0980*/  FADD R27, RZ, -R30 ;  /* 0x8000001eff1b7221 */ /* 0x000fe40000000000 */
[----:B0-----:R-:W-:Y:S01]  /*0990*/  IMAD.U32 R25, R39, 0x10000, RZ ;  /* 0x0001000027197824 */ /* 0x001fe200078e00ff */
[----:B------:R-:W-:Y:S02]  /*09a0*/  ISETP.GT.AND P0, PT, R9, 0x7f, PT ;  /* 0x0000007f0900780c */ /* 0x000fe40003f04270 */
[----:B------:R-:W-:Y:S01]  /*09b0*/  SEL R30, R28, RZ, P5 ;  /* 0x000000ff1c1e7207 */ /* 0x000fe20002800000 */
[----:B------:R-:W-:Y:S01]  /*09c0*/  FADD R28, RZ, -R25 ;  /* 0x80000019ff1c7221 */ /* 0x000fe20000000000 */
[----:B------:R-:W-:-:S03]  /*09d0*/  PRMT R37, RZ, 0x7610, R37 ;  /* 0x00007610ff257816 */ /* 0x000fc60000000025 */
[----:B------:R-:W-:Y:S01]  /*09e0*/  IMAD.U32 R25, R30, 0x10000, RZ ;  /* 0x000100001e197824 */ /* 0x000fe200078e00ff */
[----:B------:R-:W-:Y:S01]  /*09f0*/  PRMT R36, RZ, 0x7610, R36 ;  /* 0x00007610ff247816 */ /* 0x000fe20000000024 */
[----:B------:R-:W-:Y:S02]  /*0a00*/  IMAD.U32 R24, R31, 0x10000, RZ ;  /* 0x000100001f187824 */ /* 0x000fe400078e00ff */
[----:B-1----:R-:W-:Y:S01]  /*0a10*/  IMAD.WIDE R22, R21, 0x2, R32 ;  /* 0x0000000215167825 */ /* 0x002fe200078e0220 */
[----:B------:R-:W-:Y:S01]  /*0a20*/  @P4 FSEL R28, R25, RZ, P5 ;  /* 0x000000ff191c4208 */ /* 0x000fe20002800000 */
[----:B------:R0:W3:Y:S01]  /*0a30*/  @P0 LDG.E.U16 R44, [R32.64+0x300] ;  /* 0x00030004202c0981 */ /* 0x0000e2000c1e1500 */
[C---:B------:R-:W-:Y:S02]  /*0a40*/  IADD3 R25, P6, R11.reuse, R0, RZ ;  /* 0x000000000b197210 */ /* 0x040fe40007fde0ff */
[----:B------:R-:W-:Y:S01]  /*0a50*/  @P4 FSEL R27, R24, RZ, P5 ;  /* 0x000000ff181b4208 */ /* 0x000fe20002800000 */
[----:B------:R1:W4:Y:S01]  /*0a60*/  @!P1 LDG.E.U16 R37, [R22.64+0x100] ;  /* 0x0001000416259981 */ /* 0x000322000c1e1500 */
[----:B------:R-:W-:-:S02]  /*0a70*/  ISETP.GE.AND P4, PT, R11, 0x80, PT ;  /* 0x000000800b00780c */ /* 0x000fc40003f86270 */
[C---:B------:R-:W-:Y:S01]  /*0a80*/  ISETP.GT.AND P5, PT, R11.reuse, 0x7f, PT ;  /* 0x0000007f0b00780c */ /* 0x040fe20003fa4270 */
[----:B------:R1:W5:Y:S01]  /*0a90*/  @P0 LDG.E.U16 R36, [R22.64+-0x100] ;  /* 0xffff000416240981 */ /* 0x000362000c1e1500 */
[----:B------:R-:W-:Y:S02]  /*0aa0*/  SEL R30, R38, RZ, !P3 ;  /* 0x000000ff261e7207 */ /* 0x000fe40005800000 */
[----:B------:R-:W-:Y:S02]  /*0ab0*/  PRMT R41, RZ, 0x7610, R41 ;  /* 0x00007610ff297816 */ /* 0x000fe40000000029 */
[----:B-1----:R-:W-:Y:S02]  /*0ac0*/  LEA.HI.X.SX32 R22, R11, R10, 0x1, P6 ;  /* 0x0000000a0b167211 */ /* 0x002fe400030f0eff */
[----:B------:R-:W-:Y:S01]  /*0ad0*/  SEL R23, R29, RZ, P2 ;  /* 0x000000ff1d177207 */ /* 0x000fe20001000000 */
[----:B------:R-:W-:Y:S01]  /*0ae0*/  IMAD.U32 R30, R30, 0x10000, RZ ;  /* 0x000100001e1e7824 */ /* 0x000fe200078e00ff */
[----:B------:R-:W-:Y:S01]  /*0af0*/  LEA R24, P6, R25, c[0x0][0x160], 0x1 ;  /* 0x0000580019187a11 */ /* 0x000fe200078c08ff */
[----:B------:R0:W2:Y:S01]  /*0b00*/  @!P1 LDG.E.U16 R41, [R32.64+0x500] ;  /* 0x0005000420299981 */ /* 0x0000a2000c1e1500 */
[----:B------:R-:W-:-:S02]  /*0b10*/  PRMT R39, RZ, 0x7610, R39 ;  /* 0x00007610ff277816 */ /* 0x000fc40000000027 */
[----:B------:R-:W-:Y:S01]  /*0b20*/  LEA.HI.X R25, R25, c[0x0][0x164], R22, 0x1, P6 ;  /* 0x0000590019197a11 */ /* 0x000fe200030f0c16 */
[----:B------:R-:W-:Y:S01]  /*0b30*/  IMAD.U32 R22, R23, 0x10000, RZ ;  /* 0x0001000017167824 */ /* 0x000fe200078e00ff */
[----:B------:R-:W-:Y:S01]  /*0b40*/  PRMT R40, RZ, 0x7610, R40 ;  /* 0x00007610ff287816 */ /* 0x000fe20000000028 */
[----:B------:R-:W-:Y:S01]  /*0b50*/  FADD R30, RZ, -R30 ;  /* 0x8000001eff1e7221 */ /* 0x000fe20000000000 */
[----:B------:R-:W-:Y:S01]  /*0b60*/  PRMT R38, RZ, 0x7610, R38 ;  /* 0x00007610ff267816 */ /* 0x000fe20000000026 */
[----:B------:R1:W2:Y:S01]  /*0b70*/  @!P4 LDG.E.U16 R39, [R24.64+0x500] ;  /* 0x000500041827c981 */ /* 0x0002a2000c1e1500 */
[----:B------:R-:W-:Y:S01]  /*0b80*/  @P3 FSEL R30, R22, RZ, P2 ;  /* 0x000000ff161e3208 */ /* 0x000fe20001000000 */
[----:B------:R-:W-:Y:S02]  /*0b90*/  IMAD.WIDE R22, R21, 0x2, R24 ;  /* 0x0000000215167825 */ /* 0x000fe400078e0218 */
[----:B------:R1:W2:Y:S04]  /*0ba0*/  @P5 LDG.E.U16 R40, [R24.64+0x300] ;  /* 0x0003000418285981 */ /* 0x0002a8000c1e1500 */
[----:B------:R1:W2:Y:S04]  /*0bb0*/  LDG.E.U16 R31, [R24.64+0x400] ;  /* 0x00040004181f7981 */ /* 0x0002a8000c1e1500 */
[----:B------:R0:W2:Y:S04]  /*0bc0*/  @P5 LDG.E.U16 R38, [R22.64+-0x100] ;  /* 0xffff000416265981 */ /* 0x0000a8000c1e1500 */
[----:B------:R0:W2:Y:S01]  /*0bd0*/  LDG.E.U16 R29, [R32.64+0x400] ;  /* 0x00040004201d7981 */ /* 0x0000a2000c1e1500 */
[----:B-1----:R-:W-:-:S06]  /*0be0*/  PRMT R24, RZ, 0x7610, R24 ;  /* 0x00007610ff187816 */ /* 0x002fcc0000000018 */
[----:B------:R1:W2:Y:S01]  /*0bf0*/  @!P4 LDG.E.U16 R24, [R22.64+0x100] ;  /* 0x000100041618c981 */ /* 0x0002a2000c1e1500 */
[----:B0-----:R-:W-:Y:S02]  /*0c00*/  SEL R33, R34, RZ, !P3 ;  /* 0x000000ff22217207 */ /* 0x001fe40005800000 */
[----:B------:R-:W-:-:S03]  /*0c10*/  SEL R35, R35, RZ, P2 ;  /* 0x000000ff23237207 */ /* 0x000fc60001000000 */
[----:B------:R-:W-:Y:S02]  /*0c20*/  IMAD.U32 R33, R33, 0x10000, RZ ;  /* 0x0001000021217824 */ /* 0x000fe400078e00ff */
[----:B-1----:R-:W-:Y:S02]  /*0c30*/  IMAD.U32 R22, R35, 0x10000, RZ ;  /* 0x0001000023167824 */ /* 0x002fe400078e00ff */
[----:B------:R-:W-:-:S03]  /*0c40*/  FADD R33, RZ, -R33 ;  /* 0x80000021ff217221 */ /* 0x000fc60000000000 */
[----:B------:R-:W-:Y:S02]  /*0c50*/  @P3 FSEL R33, R22, RZ, P2 ;  /* 0x000000ff16213208 */ /* 0x000fe40001000000 */
[----:B------:R-:W-:Y:S02]  /*0c60*/  IADD3 R22, P2, R7, R0, RZ ;  /* 0x0000000007167210 */ /* 0x000fe40007f5e0ff */
[----:B---3--:R-:W-:Y:S02]  /*0c70*/  SEL R44, R44, RZ, P0 ;  /* 0x000000ff2c2c7207 */ /* 0x008fe40000000000 */
[----:B----4-:R-:W-:Y:S02]  /*0c80*/  SEL R34, R37, RZ, !P1 ;  /* 0x000000ff25227207 */ /* 0x010fe40004800000 */
[----:B-----5:R-:W-:-:S03]  /*0c90*/  SEL R23, R36, RZ, P0 ;  /* 0x000000ff24177207 */ /* 0x020fc60000000000 */
[----:B------:R-:W-:Y:S02]  /*0ca0*/  IMAD.U32 R34, R34, 0x10000, RZ ;  /* 0x0001000022227824 */ /* 0x000fe400078e00ff */
[----:B------:R-:W-:Y:S02]  /*0cb0*/  IMAD.U32 R23, R23, 0x10000, RZ ;  /* 0x0001000017177824 */ /* 0x000fe400078e00ff */
[----:B------:R-:W-:Y:S01]  /*0cc0*/  FADD R34, RZ, -R34 ;  /* 0x80000022ff227221 */ /* 0x000fe20000000000 */
[----:B------:R-:W-:Y:S01]  /*0cd0*/  IMAD.U32 R25, R44, 0x10000, RZ ;  /* 0x000100002c197824 */ /* 0x000fe200078e00ff */
[----:B--2---:R-:W-:Y:S02]  /*0ce0*/  SEL R32, R41, RZ, !P1 ;  /* 0x000000ff29207207 */ /* 0x004fe40004800000 */
[----:B------:R-:W-:-:S03]  /*0cf0*/  @P1 FSEL R34, R23, RZ, P0 ;  /* 0x000000ff17221208 */ /* 0x000fc60000000000 */
[----:B------:R-:W-:Y:S01]  /*0d00*/  IMAD.U32 R32, R32, 0x10000, RZ ;  /* 0x0001000020207824 */ /* 0x000fe200078e00ff */
[----:B------:R-:W-:Y:S02]  /*0d10*/  LEA.HI.X.SX32 R23, R7, R10, 0x1, P2 ;  /* 0x0000000a07177211 */ /* 0x000fe400010f0eff */
[----:B------:R-:W-:Y:S01]  /*0d20*/  SEL R35, R39, RZ, !P4 ;  /* 0x000000ff27237207 */ /* 0x000fe20006000000 */
[----:B------:R-:W-:Y:S01]  /*0d30*/  FADD R32, RZ, -R32 ;  /* 0x80000020ff207221 */ /* 0x000fe20000000000 */
[----:B------:R-:W-:Y:S02]  /*0d40*/  SEL R36, R40, RZ, P5 ;  /* 0x000000ff28247207 */ /* 0x000fe40002800000 */
[----:B------:R-:W-:Y:S01]  /*0d50*/  @P1 FSEL R32, R25, RZ, P0 ;  /* 0x000000ff19201208 */ /* 0x000fe20000000000 */
[----:B------:R-:W-:Y:S01]  /*0d60*/  IMAD.U32 R35, R35, 0x10000, RZ ;  /* 0x0001000023237824 */ /* 0x000fe200078e00ff */
[----:B------:R-:W-:Y:S01]  /*0d70*/  ISETP.GE.AND P1, PT, R7, 0x80, PT ;  /* 0x000000800700780c */ /* 0x000fe20003f26270 */
[----:B------:R-:W-:Y:S01]  /*0d80*/  IMAD.U32 R36, R36, 0x10000, RZ ;  /* 0x0001000024247824 */ /* 0x000fe200078e00ff */
[----:B------:R-:W-:-:S02]  /*0d90*/  SEL R38, R38, RZ, P5 ;  /* 0x000000ff26267207 */ /* 0x000fc40002800000 */
[----:B------:R-:W-:Y:S01]  /*0da0*/  ISETP.GT.AND P0, PT, R7, 0x7f, PT ;  /* 0x0000007f0700780c */ /* 0x000fe20003f04270 */
[----:B------:R-:W-:Y:S01]  /*0db0*/  FADD R35, RZ, -R35 ;  /* 0x80000023ff237221 */ /* 0x000fe20000000000 */
[----:B------:R-:W-:Y:S02]  /*0dc0*/  SEL R37, R24, RZ, !P4 ;  /* 0x000000ff18257207 */ /* 0x000fe40006000000 */
[----:B------:R-:W-:-:S03]  /*0dd0*/  LEA R24, P2, R22, c[0x0][0x160], 0x1 ;  /* 0x0000580016187a11 */ /* 0x000fc600078408ff */
[----:B------:R-:W-:Y:S01]  /*0de0*/  IMAD.U32 R37, R37, 0x10000, RZ ;  /* 0x0001000025257824 */ /* 0x000fe200078e00ff */
[----:B------:R-:W-:Y:S01]  /*0df0*/  LEA.HI.X R25, R22, c[0x0][0x164], R23, 0x1, P2 ;  /* 0x0000590016197a11 */ /* 0x000fe200010f0c17 */
[----:B------:R-:W-:Y:S01]  /*0e00*/  IMAD.U32 R22, R38, 0x10000, RZ ;  /* 0x0001000026167824 */ /* 0x000fe200078e00ff */
[----:B------:R-:W-:Y:S01]  /*0e10*/  @P4 FSEL R35, R36, RZ, P5 ;  /* 0x000000ff24234208 */ /* 0x000fe20002800000 */
[----:B------:R-:W-:Y:S01]  /*0e20*/  FADD R36, RZ, -R37 ;  /* 0x80000025ff247221 */ /* 0x000fe20000000000 */
[----:B------:R-:W-:Y:S01]  /*0e30*/  PRMT R40, RZ, 0x7610, R40 ;  /* 0x00007610ff287816 */ /* 0x000fe20000000028 */
[----:B------:R0:W2:Y:S01]  /*0e40*/  LDG.E.U16 R37, [R24.64+0x400] ;  /* 0x0004000418257981 */ /* 0x0000a2000c1e1500 */
[----:B------:R-:W-:Y:S02]  /*0e50*/  PRMT R38, RZ, 0x7610, R38 ;  /* 0x00007610ff267816 */ /* 0x000fe40000000026 */
[----:B------:R-:W-:Y:S01]  /*0e60*/  @P4 FSEL R36, R22, RZ, P5 ;  /* 0x000000ff16244208 */ /* 0x000fe20002800000 */
[----:B------:R-:W-:Y:S01]  /*0e70*/  IMAD.WIDE R22, R21, 0x2, R24 ;  /* 0x0000000215167825 */ /* 0x000fe200078e0218 */
[----:B------:R-:W-:Y:S01]  /*0e80*/  PRMT R41, RZ, 0x7610, R41 ;  /* 0x00007610ff297816 */ /* 0x000fe20000000029 */
[----:B------:R-:W3:Y:S01]  /*0e90*/  @!P1 LDG.E.U16 R40, [R24.64+0x500] ;  /* 0x0005000418289981 */ /* 0x000ee2000c1e1500 */
[----:B------:R-:W-:-:S03]  /*0ea0*/  PRMT R39, RZ, 0x7610, R39 ;  /* 0x00007610ff277816 */ /* 0x000fc60000000027 */
[----:B------:R-:W4:Y:S04]  /*0eb0*/  @P0 LDG.E.U16 R38, [R24.64+0x300] ;  /* 0x0003000418260981 */ /* 0x000f28000c1e1500 */
[----:B------:R1:W5:Y:S04]  /*0ec0*/  @!P1 LDG.E.U16 R41, [R22.64+0x100] ;  /* 0x0001000416299981 */ /* 0x000368000c1e1500 */
[----:B------:R1:W0:Y:S02]  /*0ed0*/  @P0 LDG.E.U16 R39, [R22.64+-0x100] ;  /* 0xffff000416270981 */ /* 0x000224000c1e1500 */
[----:B-1----:R-:W-:-:S02]  /*0ee0*/  IADD3 R23, P2, R17, R0, RZ ;  /* 0x0000000011177210 */ /* 0x002fc40007f5e0ff */
[----:B---3--:R-:W-:Y:S02]  /*0ef0*/  SEL R40, R40, RZ, !P1 ;  /* 0x000000ff28287207 */ /* 0x008fe40004800000 */
[----:B----4-:R-:W-:Y:S02]  /*0f00*/  SEL R44, R38, RZ, P0 ;  /* 0x000000ff262c7207 */ /* 0x010fe40000000000 */
[----:B-----5:R-:W-:Y:S02]  /*0f10*/  SEL R41, R41, RZ, !P1 ;  /* 0x000000ff29297207 */ /* 0x020fe40004800000 */
[----:B0-----:R-:W-:Y:S01]  /*0f20*/  SEL R25, R39, RZ, P0 ;  /* 0x000000ff27197207 */ /* 0x001fe20000000000 */
[----:B------:R-:W-:Y:S02]  /*0f30*/  IMAD.U32 R38, R40, 0x10000, RZ ;  /* 0x0001000028267824 */ /* 0x000fe400078e00ff */
[----:B------:R-:W-:Y:S02]  /*0f40*/  IMAD.U32 R40, R44, 0x10000, RZ ;  /* 0x000100002c287824 */ /* 0x000fe400078e00ff */
[----:B------:R-:W-:-:S02]  /*0f50*/  IMAD.U32 R24, R41, 0x10000, RZ ;  /* 0x0001000029187824 */ /* 0x000fc400078e00ff */
[----:B------:R-:W-:Y:S01]  /*0f60*/  IMAD.U32 R22, R25, 0x10000, RZ ;  /* 0x0001000019167824 */ /* 0x000fe200078e00ff */
[----:B------:R-:W-:Y:S01]  /*0f70*/  FADD R38, RZ, -R38 ;  /* 0x80000026ff267221 */ /* 0x000fe20000000000 */
[----:B------:R-:W-:Y:S01]  /*0f80*/  FADD R39, RZ, -R24 ;  /* 0x80000018ff277221 */ /* 0x000fe20000000000 */
[----:B------:R-:W-:Y:S02]  /*0f90*/  @P1 FSEL R38, R40, RZ, P0 ;  /* 0x000000ff28261208 */ /* 0x000fe40000000000 */
[----:B------:R-:W-:Y:S02]  /*0fa0*/  @P1 FSEL R39, R22, RZ, P0 ;  /* 0x000000ff16271208 */ /* 0x000fe40000000000 */
[C---:B------:R-:W-:Y:S02]  /*0fb0*/  ISETP.GE.AND P1, PT, R17.reuse, 0x80, PT ;  /* 0x000000801100780c */ /* 0x040fe40003f26270 */
[----:B------:R-:W-:Y:S02]  /*0fc0*/  LEA.HI.X.SX32 R24, R17, R10, 0x1, P2 ;  /* 0x0000000a11187211 */ /* 0x000fe400010f0eff */
[----:B------:R-:W-:-:S04]  /*0fd0*/  LEA R22, P0, R23, c[0x0][0x160], 0x1 ;  /* 0x0000580017167a11 */ /* 0x000fc800078008ff */
[--C-:B------:R-:W-:Y:S02]  /*0fe0*/  LEA.HI.X R23, R23, c[0x0][0x164], R24.reuse, 0x1, P0 ;  /* 0x0000590017177a11 */ /* 0x100fe400000f0c18 */
[----:B------:R-:W-:Y:S02]  /*0ff0*/  ISETP.GT.AND P0, PT, R17, 0x7f, PT ;  /* 0x0000007f1100780c */ /* 0x000fe40003f04270 */
[----:B------:R-:W-:Y:S01]  /*1000*/  PRMT R24, RZ, 0x7610, R24 ;  /* 0x00007610ff187816 */ /* 0x000fe20000000018 */
[----:B------:R0:W3:Y:S01]  /*1010*/  LDG.E.U16 R41, [R22.64+0x400] ;  /* 0x0004000416297981 */ /* 0x0000e2000c1e1500 */
[----:B------:R-:W-:-:S04]  /*1020*/  PRMT R25, RZ, 0x7610, R25 ;  /* 0x00007610ff197816 */ /* 0x000fc80000000019 */
[----:B------:R-:W4:Y:S05]  /*1030*/  @!P1 LDG.E.U16 R24, [R22.64+0x500] ;  /* 0x0005000416189981 */ /* 0x000f2a000c1e1500 */
[----:B------:R-:W5:Y:S01]  /*1040*/  @P0 LDG.E.U16 R25, [R22.64+0x300] ;  /* 0x0003000416190981 */ /* 0x000f62000c1e1500 */
[----:B------:R-:W-:Y:S02]  /*1050*/  PRMT R44, RZ, 0x7610, R44 ;  /* 0x00007610ff2c7816 */ /* 0x000fe4000000002c */
[----:B----4-:R-:W-:-:S05]  /*1060*/  SEL R24, R24, RZ, !P1 ;  /* 0x000000ff18187207 */ /* 0x010fca0004800000 */
[----:B------:R-:W-:Y:S01]  /*1070*/  IMAD.U32 R40, R24, 0x10000, RZ ;  /* 0x0001000018287824 */ /* 0x000fe200078e00ff */
[----:B-----5:R-:W-:-:S05]  /*1080*/  SEL R24, R25, RZ, P0 ;  /* 0x000000ff19187207 */ /* 0x020fca0000000000 */
[----:B------:R-:W-:Y:S01]  /*1090*/  IMAD.U32 R24, R24, 0x10000, RZ ;  /* 0x0001000018187824 */ /* 0x000fe200078e00ff */
[----:B------:R-:W-:-:S04]  /*10a0*/  FADD R40, RZ, -R40 ;  /* 0x80000028ff287221 */ /* 0x000fc80000000000 */
[----:B------:R-:W-:Y:S01]  /*10b0*/  @P1 FSEL R40, R24, RZ, P0 ;  /* 0x000000ff18281208 */ /* 0x000fe20000000000 */
[----:B------:R-:W-:Y:S01]  /*10c0*/  IMAD.WIDE R24, R21, 0x2, R22 ;  /* 0x0000000215187825 */ /* 0x000fe200078e0216 */
[----:B0-----:R-:W-:-:S04]  /*10d0*/  PRMT R22, RZ, 0x7610, R22 ;  /* 0x00007610ff167816 */ /* 0x001fc80000000016 */
[----:B------:R-:W4:Y:S04]  /*10e0*/  @P0 LDG.E.U16 R44, [R24.64+-0x100] ;  /* 0xffff0004182c0981 */ /* 0x000f28000c1e1500 */
[----:B------:R-:W5:Y:S01]  /*10f0*/  @!P1 LDG.E.U16 R22, [R24.64+0x100] ;  /* 0x0001000418169981 */ /* 0x000f62000c1e1500 */
[----:B------:R-:W-:Y:S02]  /*1100*/  LOP3.LUT R45, R45, 0xfffc0000, RZ, 0xc0, !PT ;  /* 0xfffc00002d2d7812 */ /* 0x000fe400078ec0ff */
[----:B-----5:R-:W-:Y:S02]  /*1110*/  SEL R22, R22, RZ, !P1 ;  /* 0x000000ff16167207 */ /* 0x020fe40004800000 */
[----:B----4-:R-:W-:-:S03]  /*1120*/  SEL R23, R44, RZ, P0 ;  /* 0x000000ff2c177207 */ /* 0x010fc60000000000 */
[----:B------:R-:W-:-:S04]  /*1130*/  IMAD.U32 R22, R22, 0x10000, RZ ;  /* 0x0001000016167824 */ /* 0x000fc800078e00ff */
[----:B------:R-:W-:Y:S01]  /*1140*/  FADD R44, RZ, -R22 ;  /* 0x80000016ff2c7221 */ /* 0x000fe20000000000 */
[----:B------:R-:W-:-:S05]  /*1150*/  IMAD.U32 R22, R23, 0x10000, RZ ;  /* 0x0001000017167824 */ /* 0x000fca00078e00ff */
[----:B------:R-:W-:Y:S01]  /*1160*/  @P1 FSEL R44, R22, RZ, P0 ;  /* 0x000000ff162c1208 */ /* 0x000fe20000000000 */
[----:B------:R-:W-:Y:S02]  /*1170*/  IMAD.IADD R22, R2, 0x1, -R45 ;  /* 0x0000000102167824 */ /* 0x000fe400078e0a2d */
[----:B------:R-:W-:-:S04]  /*1180*/  IMAD.MOV.U32 R45, RZ, RZ, 0x2 ;  /* 0x00000002ff2d7424 */ /* 0x000fc800078e00ff */
[----:B------:R-:W-:-:S06]  /*1190*/  IMAD.WIDE R22, R22, R45, c[0x0][0x170] ;  /* 0x00005c0016167625 */ /* 0x000fcc00078e022d */
[----:B------:R-:W4:Y:S01]  /*11a0*/  LDG.E.EL.U16 R22, [R22.64] ;  /* 0x0000000416167981 */ /* 0x000f22000c2e1500 */
[----:B------:R-:W-:-:S04]  /*11b0*/  SHF.R.S32.HI R25, RZ, 0x1f, R2 ;  /* 0x0000001fff197819 */ /* 0x000fc80000011402 */
[----:B------:R-:W-:-:S04]  /*11c0*/  LEA.HI R25, R25, R2, RZ, 0x12 ;  /* 0x0000000219197211 */ /* 0x000fc800078f90ff */
[----:B------:R-:W-:Y:S01]  /*11d0*/  LOP3.LUT R25, R25, 0xfffc0000, RZ, 0xc0, !PT ;  /* 0xfffc000019197812 */ /* 0x000fe200078ec0ff */
[----:B----4-:R-:W-:-:S04]  /*11e0*/  IMAD.U32 R24, R22, 0x10000, RZ ;  /* 0x0001000016187824 */ /* 0x010fc800078e00ff */
[----:B------:R-:W-:Y:S01]  /*11f0*/  FMUL R22, R43, R24 ;  /* 0x000000182b167220 */ /* 0x000fe20000400000 */
[----:B------:R-:W-:Y:S01]  /*1200*/  FMUL R42, R24, R42 ;  /* 0x0000002a182a7220 */ /* 0x000fe20000400000 */
[----:B------:R-:W-:Y:S02]  /*1210*/  IMAD.IADD R24, R2, 0x1, -R25 ;  /* 0x0000000102187824 */ /* 0x000fe400078e0a19 */
[----:B------:R-:W-:-:S04]  /*1220*/  IMAD.MOV.U32 R43, RZ, RZ, 0x2 ;  /* 0x00000002ff2b7424 */ /* 0x000fc800078e00ff */
[----:B------:R-:W-:-:S06]  /*1230*/  IMAD.WIDE R24, R24, R43, c[0x0][0x168] ;  /* 0x00005a0018187625 */ /* 0x000fcc00078e022b */
[----:B------:R-:W4:Y:S01]  /*1240*/  LDG.E.EL.U16 R25, [R24.64] ;  /* 0x0000000418197981 */ /* 0x000f22000c2e1500 */
[----:B------:R-:W-:Y:S01]  /*1250*/  IMAD.U32 R12, R12, 0x10000, RZ ;  /* 0x000100000c0c7824 */ /* 0x000fe200078e00ff */
[----:B------:R-:W-:Y:S01]  /*1260*/  IADD3 R23, R21, R0, R15 ;  /* 0x0000000015177210 */ /* 0x000fe20007ffe00f */
[----:B----4-:R-:W-:-:S04]  /*1270*/  IMAD.U32 R25, R25, 0x10000, RZ ;  /* 0x0001000019197824 */ /* 0x010fc800078e00ff */
[----:B------:R-:W-:Y:S01]  /*1280*/  FFMA R12, R12, R25, R22 ;  /* 0x000000190c0c7223 */ /* 0x000fe20000000016 */
[----:B------:R-:W-:-:S06]  /*1290*/  IMAD.WIDE R22, R23, R45, c[0x0][0x160] ;  /* 0x0000580017167625 */ /* 0x000fcc00078e022d */
[----:B------:R-:W4:Y:S02]  /*12a0*/  LDG.E.U16 R22, [R22.64] ;  /* 0x0000000416167981 */ /* 0x000f24000c1e1500 */
[----:B----4-:R-:W-:-:S04]  /*12b0*/  IMAD.U32 R15, R22, 0x10000, RZ ;  /* 0x00010000160f7824 */ /* 0x010fc800078e00ff */
[----:B------:R-:W-:Y:S01]  /*12c0*/  FFMA R42, R25, R15, R42 ;  /* 0x0000000f192a7223 */ /* 0x000fe2000000002a */
[----:B------:R-:W-:-:S04]  /*12d0*/  IMAD.WIDE R24, R18, R45, c[0x0][0x170] ;  /* 0x00005c0012187625 */ /* 0x000fc800078e022d */
[----:B------:R-:W-:Y:S02]  /*12e0*/  IMAD.WIDE R22, R18, R43, c[0x0][0x168] ;  /* 0x00005a0012167625 */ /* 0x000fe400078e022b */
[----:B------:R-:W4:Y:S04]  /*12f0*/  LDG.E.EL.U16 R24, [R24.64] ;  /* 0x0000000418187981 */ /* 0x000f28000c2e1500 */
[----:B------:R0:W5:Y:S01]  /*1300*/  LDG.E.EL.U16 R15, [R22.64] ;  /* 0x00000004160f7981 */ /* 0x000162000c2e1500 */
[----:B------:R-:W-:-:S05]  /*1310*/  IADD3 R18, R21, R0, R19 ;  /* 0x0000000015127210 */ /* 0x000fca0007ffe013 */
[----:B------:R-:W-:-:S06]  /*1320*/  IMAD.WIDE R18, R18, R45, c[0x0][0x160] ;  /* 0x0000580012127625 */ /* 0x000fcc00078e022d */
[----:B------:R5:W2:Y:S01]  /*1330*/  LDG.E.U16 R18, [R18.64] ;  /* 0x0000000412127981 */ /* 0x000aa2000c1e1500 */
[----:B0-----:R-:W-:-:S06]  /*1340*/  IMAD.WIDE R22, R3, R43, c[0x0][0x168] ;  /* 0x00005a0003167625 */ /* 0x001fcc00078e022b */
[----:B------:R-:W2:Y:S01]  /*1350*/  LDG.E.EL.U16 R22, [R22.64] ;  /* 0x0000000416167981 */ /* 0x000ea2000c2e1500 */
[----:B----4-:R-:W-:Y:S02]  /*1360*/  IMAD.U32 R24, R24, 0x10000, RZ ;  /* 0x0001000018187824 */ /* 0x010fe400078e00ff */
[----:B-----5:R-:W-:Y:S02]  /*1370*/  IMAD.U32 R19, R15, 0x10000, RZ ;  /* 0x000100000f137824 */ /* 0x020fe400078e00ff */
[----:B------:R-:W-:Y:S01]  /*1380*/  IMAD.U32 R15, R14, 0x10000, RZ ;  /* 0x000100000e0f7824 */ /* 0x000fe200078e00ff */
[----:B------:R-:W-:-:S04]  /*1390*/  FMUL R14, R27, R24 ;  /* 0x000000181b0e7220 */ /* 0x000fc80000400000 */
[----:B------:R-:W-:Y:S01]  /*13a0*/  FFMA R25, R15, R19, R14 ;  /* 0x000000130f197223 */ /* 0x000fe2000000000e */
[----:B------:R-:W-:-:S04]  /*13b0*/  IMAD.WIDE R14, R26, R43, c[0x0][0x168] ;  /* 0x00005a001a0e7625 */ /* 0x000fc800078e022b */
[----:B------:R-:W-:-:S06]  /*13c0*/  IMAD.WIDE R26, R26, R45, c[0x0][0x170] ;  /* 0x00005c001a1a7625 */ /* 0x000fcc00078e022d */
[----:B------:R-:W4:Y:S01]  /*13d0*/  LDG.E.EL.U16 R26, [R26.64] ;  /* 0x000000041a1a7981 */ /* 0x000f22000c2e1500 */
[----:B------:R-:W-:-:S03]  /*13e0*/  FMUL R28, R24, R28 ;  /* 0x0000001c181c7220 */ /* 0x000fc60000400000 */
[----:B------:R0:W5:Y:S02]  /*13f0*/  LDG.E.EL.U16 R24, [R14.64] ;  /* 0x000000040e187981 */ /* 0x000164000c2e1500 */
[----:B0-----:R-:W-:-:S05]  /*1400*/  IMAD.WIDE R14, R3, R45, c[0x0][0x170] ;  /* 0x00005c00030e7625 */ /* 0x001fca00078e022d */
[----:B------:R0:W3:Y:S01]  /*1410*/  LDG.E.EL.U16 R3, [R14.64] ;  /* 0x000000040e037981 */ /* 0x0000e2000c2e1500 */
[----:B--2---:R-:W-:-:S04]  /*1420*/  IMAD.U32 R18, R18, 0x10000, RZ ;  /* 0x0001000012127824 */ /* 0x004fc800078e00ff */
[----:B------:R-:W-:Y:S01]  /*1430*/  FFMA R28, R19, R18, R28 ;  /* 0x00000012131c7223 */ /* 0x000fe2000000001c */
[----:B------:R-:W-:-:S04]  /*1440*/  IADD3 R19, P0, R13, R0, RZ ;  /* 0x000000000d137210 */ /* 0x000fc80007f1e0ff */
[----:B------:R-:W-:Y:S02]  /*1450*/  LEA.HI.X.SX32 R10, R13, R10, 0x1, P0 ;  /* 0x0000000a0d0a7211 */ /* 0x000fe400000f0eff */
[----:B------:R-:W-:Y:S02]  /*1460*/  LEA R18, P0, R19, c[0x0][0x160], 0x1 ;  /* 0x0000580013127a11 */ /* 0x000fe400078008ff */
[----:B------:R-:W-:Y:S02]  /*1470*/  ISETP.GE.AND P1, PT, R13, 0x80, PT ;  /* 0x000000800d00780c */ /* 0x000fe40003f26270 */
[----:B------:R-:W-:Y:S02]  /*1480*/  LEA.HI.X R19, R19, c[0x0][0x164], R10, 0x1, P0 ;  /* 0x0000590013137a11 */ /* 0x000fe400000f0c0a */
[----:B------:R-:W-:Y:S02]  /*1490*/  ISETP.GT.AND P0, PT, R13, 0x7f, PT ;  /* 0x0000007f0d00780c */ /* 0x000fe40003f04270 */
[----:B------:R-:W-:-:S02]  /*14a0*/  IADD3 R5, R21, R0, R5 ;  /* 0x0000000015057210 */ /* 0x000fc40007ffe005 */
[CC--:B------:R-:W-:Y:S02]  /*14b0*/  IADD3 R9, R21.reuse, R0.reuse, R9 ;  /* 0x0000000015097210 */ /* 0x0c0fe40007ffe009 */
[CC--:B0-----:R-:W-:Y:S02]  /*14c0*/  IADD3 R14, R21.reuse, R0.reuse, R11 ;  /* 0x00000000150e7210 */ /* 0x0c1fe40007ffe00b */
[CC--:B------:R-:W-:Y:S02]  /*14d0*/  IADD3 R7, R21.reuse, R0.reuse, R7 ;  /* 0x0000000015077210 */ /* 0x0c0fe40007ffe007 */
[CC--:B------:R-:W-:Y:S02]  /*14e0*/  IADD3 R17, R21.reuse, R0.reuse, R17 ;  /* 0x0000000015117210 */ /* 0x0c0fe40007ffe011 */
[C---:B------:R-:W-:Y:S01]  /*14f0*/  IADD3 R0, R21.reuse, R0, R13 ;  /* 0x0000000015007210 */ /* 0x040fe20007ffe00d */
[----:B------:R-:W-:Y:S01]  /*1500*/  IMAD.WIDE R10, R21, 0x2, R18 ;  /* 0x00000002150a7825 */ /* 0x000fe200078e0212 */
[----:B------:R-:W-:-:S02]  /*1510*/  PRMT R13, RZ, 0x7610, R13 ;  /* 0x00007610ff0d7816 */ /* 0x000fc4000000000d */
[----:B------:R-:W-:Y:S01]  /*1520*/  PRMT R15, RZ, 0x7610, R15 ;  /* 0x00007610ff0f7816 */ /* 0x000fe2000000000f */
[----:B------:R-:W-:-:S03]  /*1530*/  IMAD.U32 R21, R16, 0x10000, RZ ;  /* 0x0001000010157824 */ /* 0x000fc600078e00ff */
[----:B------:R0:W2:Y:S04]  /*1540*/  @!P1 LDG.E.U16 R13, [R10.64+0x100] ;  /* 0x000100040a0d9981 */ /* 0x0000a8000c1e1500 */
[----:B------:R0:W2:Y:S02]  /*1550*/  @P0 LDG.E.U16 R15, [R10.64+-0x100] ;  /* 0xffff00040a0f0981 */ /* 0x0000a4000c1e1500 */
[----:B0-----:R-:W-:-:S04]  /*1560*/  IMAD.WIDE R10, R8, R45, c[0x0][0x170] ;  /* 0x00005c00080a7625 */ /* 0x001fc800078e022d */
[----:B------:R-:W-:Y:S02]  /*1570*/  IMAD.U32 R22, R22, 0x10000, RZ ;  /* 0x0001000016167824 */ /* 0x000fe400078e00ff */
[----:B----4-:R-:W-:-:S04]  /*1580*/  IMAD.U32 R26, R26, 0x10000, RZ ;  /* 0x000100001a1a7824 */ /* 0x010fc800078e00ff */
[----:B------:R-:W-:Y:S01]  /*1590*/  FMUL R16, R30, R26 ;  /* 0x0000001a1e107220 */ /* 0x000fe20000400000 */
[----:B------:R-:W-:Y:S01]  /*15a0*/  FMUL R33, R26, R33 ;  /* 0x000000211a217220 */ /* 0x000fe20000400000 */
[-C--:B------:R-:W-:Y:S02]  /*15b0*/  IMAD.WIDE R26, R8, R43.reuse, c[0x0][0x168] ;  /* 0x00005a00081a7625 */ /* 0x080fe400078e022b */
[----:B------:R0:W4:Y:S04]  /*15c0*/  LDG.E.EL.U16 R8, [R10.64] ;  /* 0x000000040a087981 */ /* 0x000128000c2e1500 */
[----:B------:R1:W4:Y:S01]  /*15d0*/  LDG.E.EL.U16 R23, [R26.64] ;  /* 0x000000041a177981 */ /* 0x000322000c2e1500 */
[----:B0-----:R-:W-:-:S04]  /*15e0*/  IMAD.WIDE R10, R4, R43, c[0x0][0x168] ;  /* 0x00005a00040a7625 */ /* 0x001fc800078e022b */
[----:B-1----:R-:W-:Y:S02]  /*15f0*/  IMAD.WIDE R26, R4, R45, c[0x0][0x170] ;  /* 0x00005c00041a7625 */ /* 0x002fe400078e022d */
[----:B------:R0:W4:Y:S04]  /*1600*/  LDG.E.EL.U16 R4, [R10.64] ;  /* 0x000000040a047981 */ /* 0x000128000c2e1500 */
[----:B------:R1:W4:Y:S01]  /*1610*/  LDG.E.EL.U16 R27, [R26.64] ;  /* 0x000000041a1b7981 */ /* 0x000322000c2e1500 */
[----:B0-----:R-:W-:-:S05]  /*1620*/  IMAD.WIDE R10, R6, R43, c[0x0][0x168] ;  /* 0x00005a00060a7625 */ /* 0x001fca00078e022b */
[----:B-1----:R0:W4:Y:S01]  /*1630*/  LDG.E.EL.U16 R26, [R10.64] ;  /* 0x000000040a1a7981 */ /* 0x002122000c2e1500 */
[----:B-----5:R-:W-:Y:S02]  /*1640*/  IMAD.U32 R24, R24, 0x10000, RZ ;  /* 0x0001000018187824 */ /* 0x020fe400078e00ff */
[----:B---3--:R-:W-:Y:S02]  /*1650*/  IMAD.U32 R3, R3, 0x10000, RZ ;  /* 0x0001000003037824 */ /* 0x008fe400078e00ff */
[----:B0-----:R-:W-:Y:S01]  /*1660*/  IMAD.WIDE R10, R6, R45, c[0x0][0x170] ;  /* 0x00005c00060a7625 */ /* 0x001fe200078e022d */
[----:B------:R-:W-:-:S04]  /*1670*/  FFMA R16, R21, R24, R16 ;  /* 0x0000001815107223 */ /* 0x000fc80000000010 */
[----:B------:R0:W3:Y:S01]  /*1680*/  LDG.E.EL.U16 R6, [R10.64] ;  /* 0x000000040a067981 */ /* 0x0000e2000c2e1500 */
[----:B------:R-:W-:Y:S01]  /*1690*/  IMAD.U32 R21, R29, 0x10000, RZ ;  /* 0x000100001d157824 */ /* 0x000fe200078e00ff */
[----:B------:R-:W-:Y:S01]  /*16a0*/  FMUL R32, R32, R3 ;  /* 0x0000000320207220 */ /* 0x000fe20000400000 */
[----:B------:R-:W-:Y:S02]  /*16b0*/  PRMT R29, RZ, 0x7610, R29 ;  /* 0x00007610ff1d7816 */ /* 0x000fe4000000001d */
[----:B------:R-:W-:Y:S01]  /*16c0*/  PRMT R30, RZ, 0x7610, R30 ;  /* 0x00007610ff1e7816 */ /* 0x000fe2000000001e */
[C---:B0-----:R-:W-:Y:S01]  /*16d0*/  IMAD.WIDE R10, R20.reuse, R43, c[0x0][0x168] ;  /* 0x00005a00140a7625 */ /* 0x041fe200078e022b */
[----:B------:R-:W-:Y:S02]  /*16e0*/  FFMA R21, R21, R22, R32 ;  /* 0x0000001615157223 */ /* 0x000fe40000000020 */
[----:B------:R0:W5:Y:S04]  /*16f0*/  @!P1 LDG.E.U16 R29, [R18.64+0x500] ;  /* 0x00050004121d9981 */ /* 0x000168000c1e1500 */
[----:B------:R1:W5:Y:S04]  /*1700*/  LDG.E.EL.U16 R43, [R10.64] ;  /* 0x000000040a2b7981 */ /* 0x000368000c2e1500 */
[----:B------:R0:W5:Y:S04]  /*1710*/  @P0 LDG.E.U16 R30, [R18.64+0x300] ;  /* 0x00030004121e0981 */ /* 0x000168000c1e1500 */
[----:B------:R0:W5:Y:S01]  /*1720*/  LDG.E.U16 R32, [R18.64+0x400] ;  /* 0x0004000412207981 */ /* 0x000162000c1e1500 */
[----:B-1----:R-:W-:-:S05]  /*1730*/  IMAD.WIDE R10, R20, R45, c[0x0][0x170] ;  /* 0x00005c00140a7625 */ /* 0x002fca00078e022d */
[----:B------:R1:W5:Y:S01]  /*1740*/  LDG.E.EL.U16 R20, [R10.64] ;  /* 0x000000040a147981 */ /* 0x000362000c2e1500 */
[----:B0-----:R-:W-:-:S05]  /*1750*/  IMAD.WIDE R18, R14, R45, c[0x0][0x160] ;  /* 0x000058000e127625 */ /* 0x001fca00078e022d */
[----:B------:R0:W5:Y:S01]  /*1760*/  LDG.E.U16 R14, [R18.64] ;  /* 0x00000004120e7981 */ /* 0x000162000c1e1500 */
[----:B-1----:R-:W-:-:S05]  /*1770*/  IMAD.WIDE R10, R5, R45, c[0x0][0x160] ;  /* 0x00005800050a7625 */ /* 0x002fca00078e022d */
[----:B------:R1:W5:Y:S01]  /*1780*/  LDG.E.U16 R5, [R10.64] ;  /* 0x000000040a057981 */ /* 0x000362000c1e1500 */
[----:B0-----:R-:W-:-:S05]  /*1790*/  IMAD.WIDE R18, R7, R45, c[0x0][0x160] ;  /* 0x0000580007127625 */ /* 0x001fca00078e022d */
[----:B------:R0:W5:Y:S01]  /*17a0*/  LDG.E.U16 R7, [R18.64] ;  /* 0x0000000412077981 */ /* 0x000162000c1e1500 */
[----:B-1----:R-:W-:-:S05]  /*17b0*/  IMAD.WIDE R10, R9, R45, c[0x0][0x160] ;  /* 0x00005800090a7625 */ /* 0x002fca00078e022d */
[----:B------:R1:W5:Y:S01]  /*17c0*/  LDG.E.U16 R9, [R10.64] ;  /* 0x000000040a097981 */ /* 0x000362000c1e1500 */
[----:B0-----:R-:W-:-:S04]  /*17d0*/  IMAD.WIDE R18, R17, R45, c[0x0][0x160] ;  /* 0x0000580011127625 */ /* 0x001fc800078e022d */
[----:B-1----:R-:W-:Y:S02]  /*17e0*/  IMAD.WIDE R10, R0, R45, c[0x0][0x160] ;  /* 0x00005800000a7625 */ /* 0x002fe400078e022d */
[----:B------:R2:W5:Y:S04]  /*17f0*/  LDG.E.U16 R0, [R18.64] ;  /* 0x0000000412007981 */ /* 0x000568000c1e1500 */
[----:B------:R0:W5:Y:S01]  /*1800*/  LDG.E.U16 R17, [R10.64] ;  /* 0x000000040a117981 */ /* 0x000162000c1e1500 */
[----:B--2---:R-:W-:Y:S01]  /*1810*/  SEL R18, R13, RZ, !P1 ;  /* 0x000000ff0d127207 */ /* 0x004fe20004800000 */
[----:B------:R-:W-:-:S04]  /*1820*/  FMUL R3, R3, R34 ;  /* 0x0000002203037220 */ /* 0x000fc80000400000 */
[----:B------:R-:W-:-:S04]  /*1830*/  IMAD.U32 R18, R18, 0x10000, RZ ;  /* 0x0001000012127824 */ /* 0x000fc800078e00ff */
[----:B------:R-:W-:Y:S01]  /*1840*/  FADD R18, RZ, -R18 ;  /* 0x80000012ff127221 */ /* 0x000fe20000000000 */
[----:B------:R-:W-:Y:S02]  /*1850*/  IMAD.U32 R31, R31, 0x10000, RZ ;  /* 0x000100001f1f7824 */ /* 0x000fe400078e00ff */
[----:B------:R-:W-:Y:S02]  /*1860*/  IMAD.U32 R37, R37, 0x10000, RZ ;  /* 0x0001000025257824 */ /* 0x000fe400078e00ff */
[----:B------:R-:W-:Y:S01]  /*1870*/  IMAD.U32 R41, R41, 0x10000, RZ ;  /* 0x0001000029297824 */ /* 0x000fe200078e00ff */
[----:B------:R-:W-:Y:S02]  /*1880*/  F2FP.BF16.F32.PACK_AB R12, R25, R12 ;  /* 0x0000000c190c723e */ /* 0x000fe400000010ff */
[----:B------:R-:W-:Y:S01]  /*1890*/  F2FP.BF16.F32.PACK_AB R28, R28, R42 ;  /* 0x0000002a1c1c723e */ /* 0x000fe200000010ff */
[----:B----4-:R-:W-:Y:S02]  /*18a0*/  IMAD.U32 R34, R8, 0x10000, RZ ;  /* 0x0001000008227824 */ /* 0x010fe400078e00ff */
[----:B------:R-:W-:-:S02]  /*18b0*/  IMAD.U32 R23, R23, 0x10000, RZ ;  /* 0x0001000017177824 */ /* 0x000fc400078e00ff */
[----:B------:R-:W-:Y:S01]  /*18c0*/  FMUL R35, R35, R34 ;  /* 0x0000002223237220 */ /* 0x000fe20000400000 */
[----:B------:R-:W-:Y:S01]  /*18d0*/  FMUL R36, R34, R36 ;  /* 0x0000002422247220 */ /* 0x000fe20000400000 */
[----:B------:R-:W-:Y:S02]  /*18e0*/  IMAD.U32 R8, R4, 0x10000, RZ ;  /* 0x0001000004087824 */ /* 0x000fe400078e00ff */
[----:B------:R-:W-:-:S04]  /*18f0*/  IMAD.U32 R27, R27, 0x10000, RZ ;  /* 0x000100001b1b7824 */ /* 0x000fc800078e00ff */
[----:B------:R-:W-:Y:S01]  /*1900*/  FMUL R38, R38, R27 ;  /* 0x0000001b26267220 */ /* 0x000fe20000400000 */
[----:B------:R-:W-:Y:S01]  /*1910*/  FMUL R39, R27, R39 ;  /* 0x000000271b277220 */ /* 0x000fe20000400000 */
[----:B------:R-:W-:Y:S02]  /*1920*/  FFMA R4, R31, R23, R35 ;  /* 0x000000171f047223 */ /* 0x000fe40000000023 */
[----:B0-----:R-:W-:Y:S01]  /*1930*/  FFMA R11, R37, R8, R38 ;  /* 0x00000008250b7223 */ /* 0x001fe20000000026 */
[----:B------:R-:W-:Y:S02]  /*1940*/  IMAD.U32 R26, R26, 0x10000, RZ ;  /* 0x000100001a1a7824 */ /* 0x000fe400078e00ff */
[----:B---3--:R-:W-:Y:S01]  /*1950*/  IMAD.U32 R19, R6, 0x10000, RZ ;  /* 0x0001000006137824 */ /* 0x008fe200078e00ff */
[----:B-----5:R-:W-:Y:S02]  /*1960*/  SEL R29, R29, RZ, !P1 ;  /* 0x000000ff1d1d7207 */ /* 0x020fe40004800000 */
[----:B------:R-:W-:-:S03]  /*1970*/  SEL R30, R30, RZ, P0 ;  /* 0x000000ff1e1e7207 */ /* 0x000fc60000000000 */
[----:B------:R-:W-:Y:S02]  /*1980*/  IMAD.U32 R29, R29, 0x10000, RZ ;  /* 0x000100001d1d7824 */ /* 0x000fe400078e00ff */
[----:B------:R-:W-:Y:S02]  /*1990*/  IMAD.U32 R30, R30, 0x10000, RZ ;  /* 0x000100001e1e7824 */ /* 0x000fe400078e00ff */
[----:B------:R-:W-:Y:S01]  /*19a0*/  IMAD.U32 R13, R20, 0x10000, RZ ;  /* 0x00010000140d7824 */ /* 0x000fe200078e00ff */
[----:B------:R-:W-:Y:S01]  /*19b0*/  SEL R20, R15, RZ, P0 ;  /* 0x000000ff0f147207 */ /* 0x000fe20000000000 */
[----:B------:R-:W-:-:S04]  /*19c0*/  FADD R10, RZ, -R29 ;  /* 0x8000001dff0a7221 */ /* 0x000fc80000000000 */
[----:B------:R-:W-:Y:S01]  /*19d0*/  IMAD.U32 R20, R20, 0x10000, RZ ;  /* 0x0001000014147824 */ /* 0x000fe200078e00ff */
[----:B------:R-:W-:-:S04]  /*19e0*/  @P1 FSEL R10, R30, RZ, P0 ;  /* 0x000000ff1e0a1208 */ /* 0x000fc80000000000 */
[----:B------:R-:W-:Y:S01]  /*19f0*/  @P1 FSEL R18, R20, RZ, P0 ;  /* 0x000000ff14121208 */ /* 0x000fe20000000000 */
[----:B------:R-:W-:Y:S01]  /*1a00*/  FMUL R6, R40, R19 ;  /* 0x0000001328067220 */ /* 0x000fe20000400000 */
[----:B------:R-:W-:Y:S01]  /*1a10*/  IMAD.U32 R43, R43, 0x10000, RZ ;  /* 0x000100002b2b7824 */ /* 0x000fe200078e00ff */
[----:B------:R-:W-:Y:S01]  /*1a20*/  FMUL R15, R10, R13 ;  /* 0x0000000d0a0f7220 */ /* 0x000fe20000400000 */
[----:B------:R-:W-:Y:S01]  /*1a30*/  IMAD.U32 R5, R5, 0x10000, RZ ;  /* 0x0001000005057824 */ /* 0x000fe200078e00ff */
[----:B------:R-:W-:Y:S01]  /*1a40*/  FMUL R19, R19, R44 ;  /* 0x0000002c13137220 */ /* 0x000fe20000400000 */
[----:B------:R-:W-:Y:S01]  /*1a50*/  IMAD.U32 R32, R32, 0x10000, RZ ;  /* 0x0001000020207824 */ /* 0x000fe200078e00ff */
[----:B------:R-:W-:Y:S01]  /*1a60*/  FMUL R18, R13, R18 ;  /* 0x000000120d127220 */ /* 0x000fe20000400000 */
[----:B------:R-:W-:Y:S01]  /*1a70*/  IMAD.U32 R14, R14, 0x10000, RZ ;  /* 0x000100000e0e7824 */ /* 0x000fe200078e00ff */
[----:B------:R-:W-:Y:S01]  /*1a80*/  FFMA R5, R24, R5, R33 ;  /* 0x0000000518057223 */ /* 0x000fe20000000021 */
[----:B------:R-:W-:Y:S01]  /*1a90*/  IMAD.U32 R7, R7, 0x10000, RZ ;  /* 0x0001000007077824 */ /* 0x000fe200078e00ff */
[----:B------:R-:W-:Y:S01]  /*1aa0*/  FFMA R6, R41, R26, R6 ;  /* 0x0000001a29067223 */ /* 0x000fe20000000006 */
[----:B------:R-:W-:Y:S01]  /*1ab0*/  FFMA R15, R32, R43, R15 ;  /* 0x0000002b200f7223 */ /* 0x000fe2000000000f */
[----:B------:R-:W-:Y:S01]  /*1ac0*/  IMAD.U32 R9, R9, 0x10000, RZ ;  /* 0x0001000009097824 */ /* 0x000fe200078e00ff */
[----:B------:R-:W-:Y:S01]  /*1ad0*/  FFMA R30, R23, R14, R36 ;  /* 0x0000000e171e7223 */ /* 0x000fe20000000024 */
[----:B------:R-:W-:-:S02]  /*1ae0*/  FFMA R7, R8, R7, R39 ;  /* 0x0000000708077223 */ /* 0x000fc40000000027 */
[----:B------:R-:W-:Y:S01]  /*1af0*/  FFMA R22, R22, R9, R3 ;  /* 0x0000000916167223 */ /* 0x000fe20000000003 */
[----:B------:R-:W-:Y:S02]  /*1b00*/  IMAD.MOV.U32 R3, RZ, RZ, 0x2 ;  /* 0x00000002ff037424 */ /* 0x000fe400078e00ff */
[----:B------:R-:W-:Y:S02]  /*1b10*/  IMAD.U32 R0, R0, 0x10000, RZ ;  /* 0x0001000000007824 */ /* 0x000fe400078e00ff */
[----:B------:R-:W-:Y:S02]  /*1b20*/  IMAD.U32 R10, R17, 0x10000, RZ ;  /* 0x00010000110a7824 */ /* 0x000fe400078e00ff */
[----:B------:R-:W-:Y:S02]  /*1b30*/  FFMA R0, R26, R0, R19 ;  /* 0x000000001a007223 */ /* 0x000fe40000000013 */
[----:B------:R-:W-:Y:S01]  /*1b40*/  FFMA R31, R43, R10, R18 ;  /* 0x0000000a2b1f7223 */ /* 0x000fe20000000012 */
[----:B------:R-:W-:-:S02]  /*1b50*/  F2FP.BF16.F32.PACK_AB R14, R11, R4 ;  /* 0x000000040b0e723e */ /* 0x000fc400000010ff */
[----:B------:R-:W-:Y:S01]  /*1b60*/  F2FP.BF16.F32.PACK_AB R29, R22, R5 ;  /* 0x00000005161d723e */ /* 0x000fe200000010ff */
[CC--:B------:R-:W-:Y:S01]  /*1b70*/  IMAD.WIDE R4, R2.reuse, R3.reuse, c[0x0][0x178] ;  /* 0x00005e0002047625 */ /* 0x0c0fe200078e0203 */
[----:B------:R-:W-:Y:S02]  /*1b80*/  F2FP.BF16.F32.PACK_AB R13, R21, R16 ;  /* 0x00000010150d723e */ /* 0x000fe400000010ff */
[----:B------:R-:W-:Y:S01]  /*1b90*/  F2FP.BF16.F32.PACK_AB R15, R15, R6 ;  /* 0x000000060f0f723e */ /* 0x000fe200000010ff */
[----:B------:R-:W-:Y:S01]  /*1ba0*/  IMAD.WIDE R2, R2, R3, c[0x0][0x180] ;  /* 0x0000600002027625 */ /* 0x000fe200078e0203 */
[----:B------:R-:W-:Y:S02]  /*1bb0*/  F2FP.BF16.F32.PACK_AB R30, R7, R30 ;  /* 0x0000001e071e723e */ /* 0x000fe400000010ff */
[----:B------:R-:W-:Y:S01]  /*1bc0*/  F2FP.BF16.F32.PACK_AB R31, R31, R0 ;  /* 0x000000001f1f723e */ /* 0x000fe200000010ff */
[----:B------:R-:W-:Y:S04]  /*1bd0*/  STG.E.128 [R4.64], R12 ;  /* 0x0000000c04007986 */ /* 0x000fe8000c101d04 */
[----:B------:R-:W-:Y:S01]  /*1be0*/  STG.E.128 [R2.64], R28 ;  /* 0x0000001c02007986 */ /* 0x000fe2000c101d04 */
[----:B------:R-:W-:Y:S05]  /*1bf0*/  EXIT ;  /* 0x000000000000794d */ /* 0x000fea0003800000 */
.L_x_0:
[----:B------:R-:W-:-:S00]  /*1c00*/  BRA `(.L_x_0) ;  /* 0xfffffff000007947 */ /* 0x000fc0000383ffff */
[----:B------:R-:W-:-:S00]  /*1c10*/  NOP ;  /* 0x0000000000007918 */ /* 0x000fc00000000000 */
        /* <DEDUP_REMOVED lines=14> */
.L_x_1:
